	.headerflags	@"EF_CUDA_TEXMODE_UNIFIED EF_CUDA_64BIT_ADDRESS EF_CUDA_ACCELERATORS EF_CUDA_SM90 EF_CUDA_VIRTUAL_SM(EF_CUDA_SM90)"
	.elftype	@"ET_EXEC"


//--------------------- .nv.info                  --------------------------
	.section	.nv.info,"",@"SHT_CUDA_INFO"
	.align	4


	//----- nvinfo : EIATTR_REGCOUNT
	.align		4
        /*0000*/ 	.byte	0x04, 0x2f
        /*0002*/ 	.short	(.L_3 - .L_2)
	.align		4
.L_2:
        /*0004*/ 	.word	index@(triton_poi_fused__native_batch_norm_legit_no_training_leaky_relu_35)
        /*0008*/ 	.word	0x00000020


	//----- nvinfo : EIATTR_MIN_STACK_SIZE
	.align		4
.L_3:
        /*000c*/ 	.byte	0x04, 0x12
        /*000e*/ 	.short	(.L_5 - .L_4)
	.align		4
.L_4:
        /*0010*/ 	.word	index@(triton_poi_fused__native_batch_norm_legit_no_training_leaky_relu_35)
        /*0014*/ 	.word	0x00000000


	//----- nvinfo : EIATTR_FRAME_SIZE
	.align		4
.L_5:
        /*0018*/ 	.byte	0x04, 0x11
        /*001a*/ 	.short	(.L_7 - .L_6)
	.align		4
.L_6:
        /*001c*/ 	.word	index@(triton_poi_fused__native_batch_norm_legit_no_training_leaky_relu_35)
        /*0020*/ 	.word	0x00000000


	//----- nvinfo : EIATTR_MIN_STACK_SIZE
	.align		4
.L_7:
        /*0024*/ 	.byte	0x04, 0x12
        /*0026*/ 	.short	(.L_9 - .L_8)
	.align		4
.L_8:
        /*0028*/ 	.word	index@(triton_poi_fused__native_batch_norm_legit_no_training_leaky_relu_35)
        /*002c*/ 	.word	0x00000000
.L_9:


//--------------------- .nv.info.triton_poi_fused__native_batch_norm_legit_no_training_leaky_relu_35 --------------------------
	.section	.nv.info.triton_poi_fused__native_batch_norm_legit_no_training_leaky_relu_35,"",@"SHT_CUDA_INFO"
	.sectionflags	@""
	.align	4


	//----- nvinfo : EIATTR_CUDA_API_VERSION
	.align		4
        /*0000*/ 	.byte	0x04, 0x37
        /*0002*/ 	.short	(.L_11 - .L_10)
.L_10:
        /*0004*/ 	.word	0x0000007c


	//----- nvinfo : EIATTR_KPARAM_INFO
	.align		4
.L_11:
        /*0008*/ 	.byte	0x04, 0x17
        /*000a*/ 	.short	(.L_13 - .L_12)
.L_12:
        /*000c*/ 	.word	0x00000000
        /*0010*/ 	.short	0x0007
        /*0012*/ 	.short	0x0034
        /*0014*/ 	.byte	0x00, 0xf0, 0x11, 0x00


	//----- nvinfo : EIATTR_KPARAM_INFO
	.align		4
.L_13:
        /*0018*/ 	.byte	0x04, 0x17
        /*001a*/ 	.short	(.L_15 - .L_14)
.L_14:
        /*001c*/ 	.word	0x00000000
        /*0020*/ 	.short	0x0006
        /*0022*/ 	.short	0x0030
        /*0024*/ 	.byte	0x00, 0xf0, 0x11, 0x00


	//----- nvinfo : EIATTR_KPARAM_INFO
	.align		4
.L_15:
        /*0028*/ 	.byte	0x04, 0x17
        /*002a*/ 	.short	(.L_17 - .L_16)
.L_16:
        /*002c*/ 	.word	0x00000000
        /*0030*/ 	.short	0x0005
        /*0032*/ 	.short	0x0028
        /*0034*/ 	.byte	0x00, 0xf4, 0x21, 0x00


	//----- nvinfo : EIATTR_KPARAM_INFO
	.align		4
.L_17:
        /*0038*/ 	.byte	0x04, 0x17
        /*003a*/ 	.short	(.L_19 - .L_18)
.L_18:
        /*003c*/ 	.word	0x00000000
        /*0040*/ 	.short	0x0004
        /*0042*/ 	.short	0x0020
        /*0044*/ 	.byte	0x00, 0xf4, 0x21, 0x00


	//----- nvinfo : EIATTR_KPARAM_INFO
	.align		4
.L_19:
        /*0048*/ 	.byte	0x04, 0x17
        /*004a*/ 	.short	(.L_21 - .L_20)
.L_20:
        /*004c*/ 	.word	0x00000000
        /*0050*/ 	.short	0x0003
        /*0052*/ 	.short	0x0018
        /*0054*/ 	.byte	0x00, 0xf4, 0x21, 0x00


	//----- nvinfo : EIATTR_KPARAM_INFO
	.align		4
.L_21:
        /*0058*/ 	.byte	0x04, 0x17
        /*005a*/ 	.short	(.L_23 - .L_22)
.L_22:
        /*005c*/ 	.word	0x00000000
        /*0060*/ 	.short	0x0002
        /*0062*/ 	.short	0x0010
        /*0064*/ 	.byte	0x00, 0xf4, 0x21, 0x00


	//----- nvinfo : EIATTR_KPARAM_INFO
	.align		4
.L_23:
        /*0068*/ 	.byte	0x04, 0x17
        /*006a*/ 	.short	(.L_25 - .L_24)
.L_24:
        /*006c*/ 	.word	0x00000000
        /*0070*/ 	.short	0x0001
        /*0072*/ 	.short	0x0008
        /*0074*/ 	.byte	0x00, 0xf4, 0x21, 0x00


	//----- nvinfo : EIATTR_KPARAM_INFO
	.align		4
.L_25:
        /*0078*/ 	.byte	0x04, 0x17
        /*007a*/ 	.short	(.L_27 - .L_26)
.L_26:
        /*007c*/ 	.word	0x00000000
        /*0080*/ 	.short	0x0000
        /*0082*/ 	.short	0x0000
        /*0084*/ 	.byte	0x00, 0xf4, 0x21, 0x00


	//----- nvinfo : EIATTR_SPARSE_MMA_MASK
	.align		4
.L_27:
        /*0088*/ 	.byte	0x03, 0x50
        /*008a*/ 	.short	0x0000


	//----- nvinfo : EIATTR_MAXREG_COUNT
	.align		4
        /*008c*/ 	.byte	0x03, 0x1b
        /*008e*/ 	.short	0x00ff


	//----- nvinfo : EIATTR_EXIT_INSTR_OFFSETS
	.align		4
        /*0090*/ 	.byte	0x04, 0x1c
        /*0092*/ 	.short	(.L_29 - .L_28)


	//   ....[0]....
.L_28:
        /*0094*/ 	.word	0x00001110


	//   ....[1]....
        /*0098*/ 	.word	0x00001160


	//----- nvinfo : EIATTR_REQNTID
	.align		4
.L_29:
        /*009c*/ 	.byte	0x04, 0x10
        /*009e*/ 	.short	(.L_31 - .L_30)
.L_30:
        /*00a0*/ 	.word	0x00000100
        /*00a4*/ 	.word	0x00000001
        /*00a8*/ 	.word	0x00000001


	//----- nvinfo : EIATTR_CBANK_PARAM_SIZE
	.align		4
.L_31:
        /*00ac*/ 	.byte	0x03, 0x19
        /*00ae*/ 	.short	0x0038


	//----- nvinfo : EIATTR_PARAM_CBANK
	.align		4
        /*00b0*/ 	.byte	0x04, 0x0a
        /*00b2*/ 	.short	(.L_33 - .L_32)
	.align		4
.L_32:
        /*00b4*/ 	.word	index@(.nv.constant0.triton_poi_fused__native_batch_norm_legit_no_training_leaky_relu_35)
        /*00b8*/ 	.short	0x0210
        /*00ba*/ 	.short	0x0038


	//----- nvinfo : EIATTR_SW_WAR
	.align		4
.L_33:
        /*00bc*/ 	.byte	0x04, 0x36
        /*00be*/ 	.short	(.L_35 - .L_34)
.L_34:
        /*00c0*/ 	.word	0x00000008
.L_35:


//--------------------- .nv.callgraph             --------------------------
	.section	.nv.callgraph,"",@"SHT_CUDA_CALLGRAPH"
	.align	4
	.sectionentsize	8
	.align		4
        /*0000*/ 	.word	0x00000000
	.align		4
        /*0004*/ 	.word	0xffffffff
	.align		4
        /*0008*/ 	.word	0x00000000
	.align		4
        /*000c*/ 	.word	0xfffffffe
	.align		4
        /*0010*/ 	.word	0x00000000
	.align		4
        /*0014*/ 	.word	0xfffffffd
	.align		4
        /*0018*/ 	.word	0x00000000
	.align		4
        /*001c*/ 	.word	0xfffffffc


//--------------------- .nv.constant4             --------------------------
	.section	.nv.constant4,"a",@progbits
	.align	8
	.align		8
.nv.constant4:
        /*0000*/ 	.dword	_$_str
	.align		8
        /*0008*/ 	.dword	_$_str_$_2


//--------------------- .text.triton_poi_fused__native_batch_norm_legit_no_training_leaky_relu_35 --------------------------
	.section	.text.triton_poi_fused__native_batch_norm_legit_no_training_leaky_relu_35,"ax",@progbits
	.sectionflags	@"SHF_BARRIERS=1"
	.align	128
        .global         triton_poi_fused__native_batch_norm_legit_no_training_leaky_relu_35
        .type           triton_poi_fused__native_batch_norm_legit_no_training_leaky_relu_35,@function
        .size           triton_poi_fused__native_batch_norm_legit_no_training_leaky_relu_35,(.L_x_1 - triton_poi_fused__native_batch_norm_legit_no_training_leaky_relu_35)
        .other          triton_poi_fused__native_batch_norm_legit_no_training_leaky_relu_35,@"STO_CUDA_ENTRY STV_DEFAULT"
triton_poi_fused__native_batch_norm_legit_no_training_leaky_relu_35:
.text.triton_poi_fused__native_batch_norm_legit_no_training_leaky_relu_35:
[----:B------:R-:W0:Y:S02]  /*0000*/  LDC R1, c[0x0][0x28] ;  /* 0x00000a00ff017b82 */ /* 0x000e240000000800 */
[----:B------:R-:W1:Y:S01]  /*0010*/  S2R R2, SR_CTAID.X ;  /* 0x0000000000027919 */ /* 0x000e620000002500 */
[----:B------:R-:W2:Y:S01]  /*0020*/  LDC.64 R28, c[0x0][0x210] ;  /* 0x00008400ff1c7b82 */ /* 0x000ea20000000a00 */
[----:B------:R-:W-:Y:S02]  /*0030*/  CS2R R8, SRZ ;  /* 0x0000000000087805 */ /* 0x000fe4000001ff00 */
[----:B------:R-:W-:Y:S01]  /*0040*/  CS2R R10, SRZ ;  /* 0x00000000000a7805 */ /* 0x000fe2000001ff00 */
[----:B------:R-:W3:Y:S01]  /*0050*/  S2R R26, SR_TID.X ;  /* 0x00000000001a7919 */ /* 0x000ee20000002100 */
[----:B------:R-:W-:Y:S01]  /*0060*/  ULDC.64 UR6, c[0x0][0x208] ;  /* 0x0000820000067ab9 */ /* 0x000fe20000000a00 */
[----:B------:R-:W-:Y:S02]  /*0070*/  CS2R R16, SRZ ;  /* 0x0000000000107805 */ /* 0x000fe4000001ff00 */
[----:B------:R-:W-:Y:S01]  /*0080*/  CS2R R18, SRZ ;  /* 0x0000000000127805 */ /* 0x000fe2000001ff00 */
[----:B------:R-:W4:Y:S01]  /*0090*/  S2R R0, SR_CTAID.Y ;  /* 0x0000000000007919 */ /* 0x000f220000002600 */
[----:B------:R-:W5:Y:S01]  /*00a0*/  LDC.64 R24, c[0x0][0x218] ;  /* 0x00008600ff187b82 */ /* 0x000f620000000a00 */
[----:B-1----:R-:W-:-:S02]  /*00b0*/  IMAD.SHL.U32 R2, R2, 0x80, RZ ;  /* 0x0000008002027824 */ /* 0x002fc400078e00ff */
[----:B---3--:R-:W-:Y:S01]  /*00c0*/  IMAD.SHL.U32 R21, R26, 0x4, RZ ;  /* 0x000000041a157824 */ /* 0x008fe200078e00ff */
[----:B------:R-:W-:Y:S02]  /*00d0*/  SHF.R.U32.HI R15, RZ, 0x5, R26 ;  /* 0x00000005ff0f7819 */ /* 0x000fe4000001161a */
[----:B----4-:R-:W-:Y:S02]  /*00e0*/  SHF.L.U32 R0, R0, 0x5, RZ ;  /* 0x0000000500007819 */ /* 0x010fe400000006ff */
[----:B------:R-:W-:Y:S02]  /*00f0*/  LOP3.LUT R3, R2, 0x7c, R21, 0xf8, !PT ;  /* 0x0000007c02037812 */ /* 0x000fe400078ef815 */
[----:B------:R-:W-:Y:S02]  /*0100*/  SGXT.U32 R15, R15, 0x3 ;  /* 0x000000030f0f781a */ /* 0x000fe40000000000 */
[----:B------:R-:W-:Y:S02]  /*0110*/  ISETP.GE.AND P0, PT, R3, 0x80, PT ;  /* 0x000000800300780c */ /* 0x000fe40003f06270 */
[----:B------:R-:W-:-:S02]  /*0120*/  LOP3.LUT R4, R0, R15, RZ, 0xfc, !PT ;  /* 0x0000000f00047212 */ /* 0x000fc400078efcff */
[----:B------:R-:W-:Y:S02]  /*0130*/  LOP3.LUT R6, R0, 0x8, R15, 0xfe, !PT ;  /* 0x0000000800067812 */ /* 0x000fe400078efe0f */
[C---:B------:R-:W-:Y:S01]  /*0140*/  ISETP.LT.AND P1, PT, R4.reuse, 0x100, !P0 ;  /* 0x000001000400780c */ /* 0x040fe20004721270 */
[----:B------:R-:W-:Y:S01]  /*0150*/  IMAD R5, R4, 0x80, R3 ;  /* 0x0000008004057824 */ /* 0x000fe200078e0203 */
[----:B------:R-:W-:Y:S02]  /*0160*/  LOP3.LUT R14, R0, 0x10, R15, 0xfe, !PT ;  /* 0x00000010000e7812 */ /* 0x000fe400078efe0f */
[C---:B------:R-:W-:Y:S01]  /*0170*/  ISETP.LT.AND P2, PT, R6.reuse, 0x100, !P0 ;  /* 0x000001000600780c */ /* 0x040fe20004741270 */
[----:B--2---:R-:W-:Y:S01]  /*0180*/  IMAD.WIDE R4, R5, 0x4, R28 ;  /* 0x0000000405047825 */ /* 0x004fe200078e021c */
[----:B------:R-:W-:-:S03]  /*0190*/  LEA R7, R6, R3, 0x7 ;  /* 0x0000000306077211 */ /* 0x000fc600078e38ff */
[C---:B------:R-:W-:Y:S01]  /*01a0*/  IMAD R23, R14.reuse, 0x80, R3 ;  /* 0x000000800e177824 */ /* 0x040fe200078e0203 */
[----:B------:R-:W-:Y:S01]  /*01b0*/  LOP3.LUT R20, R0, 0x18, R15, 0xfe, !PT ;  /* 0x0000001800147812 */ /* 0x000fe200078efe0f */
[--C-:B------:R-:W-:Y:S02]  /*01c0*/  IMAD.WIDE R6, R7, 0x4, R28.reuse ;  /* 0x0000000407067825 */ /* 0x100fe400078e021c */
[----:B------:R1:W2:Y:S01]  /*01d0*/  @P1 LDG.E.EL.128 R8, desc[UR6][R4.64] ;  /* 0x0000000604081981 */ /* 0x0002a2000c2e1d00 */
[----:B------:R-:W-:Y:S02]  /*01e0*/  ISETP.LT.AND P1, PT, R14, 0x100, !P0 ;  /* 0x000001000e00780c */ /* 0x000fe40004721270 */
[----:B------:R-:W-:Y:S02]  /*01f0*/  CS2R R12, SRZ ;  /* 0x00000000000c7805 */ /* 0x000fe4000001ff00 */
[----:B------:R-:W-:Y:S01]  /*0200*/  CS2R R14, SRZ ;  /* 0x00000000000e7805 */ /* 0x000fe2000001ff00 */
[----:B------:R-:W-:Y:S01]  /*0210*/  IMAD.WIDE R22, R23, 0x4, R28 ;  /* 0x0000000417167825 */ /* 0x000fe200078e021c */
[----:B------:R3:W4:Y:S01]  /*0220*/  @P2 LDG.E.EL.128 R16, desc[UR6][R6.64] ;  /* 0x0000000606102981 */ /* 0x000722000c2e1d00 */
[----:B------:R-:W-:-:S02]  /*0230*/  ISETP.LT.AND P2, PT, R20, 0x100, !P0 ;  /* 0x000001001400780c */ /* 0x000fc40004741270 */
[----:B------:R-:W-:Y:S02]  /*0240*/  LOP3.LUT R0, R0, 0x1c, R21, 0xf8, !PT ;  /* 0x0000001c00007812 */ /* 0x000fe400078ef815 */
[----:B-1----:R-:W-:Y:S02]  /*0250*/  LEA R5, R20, R3, 0x7 ;  /* 0x0000000314057211 */ /* 0x002fe400078e38ff */
[----:B------:R-:W-:Y:S01]  /*0260*/  CS2R R20, SRZ ;  /* 0x0000000000147805 */ /* 0x000fe2000001ff00 */
[----:B-----5:R-:W-:Y:S01]  /*0270*/  IMAD.WIDE R24, R3, 0x4, R24 ;  /* 0x0000000403187825 */ /* 0x020fe200078e0218 */
[----:B------:R1:W5:Y:S01]  /*0280*/  @P1 LDG.E.EL.128 R12, desc[UR6][R22.64] ;  /* 0x00000006160c1981 */ /* 0x000362000c2e1d00 */
[----:B---3--:R-:W-:Y:S02]  /*0290*/  CS2R R6, SRZ ;  /* 0x0000000000067805 */ /* 0x008fe4000001ff00 */
[----:B------:R-:W-:Y:S01]  /*02a0*/  IMAD.WIDE R28, R5, 0x4, R28 ;  /* 0x00000004051c7825 */ /* 0x000fe200078e021c */
[----:B-1----:R-:W-:-:S06]  /*02b0*/  CS2R R22, SRZ ;  /* 0x0000000000167805 */ /* 0x002fcc000001ff00 */
[----:B------:R1:W2:Y:S02]  /*02c0*/  @!P0 LDG.E.EL.128 R20, desc[UR6][R24.64] ;  /* 0x0000000618148981 */ /* 0x0002a4000c2e1d00 */
[----:B-1----:R-:W-:Y:S02]  /*02d0*/  SHF.R.U32.HI R25, RZ, 0x3, R26 ;  /* 0x00000003ff197819 */ /* 0x002fe4000001161a */
[----:B------:R-:W1:Y:S01]  /*02e0*/  LDC.64 R26, c[0x0][0x220] ;  /* 0x00008800ff1a7b82 */ /* 0x000e620000000a00 */
[----:B------:R-:W-:Y:S02]  /*02f0*/  CS2R R4, SRZ ;  /* 0x0000000000047805 */ /* 0x000fe4000001ff00 */
[----:B------:R-:W-:-:S04]  /*0300*/  SGXT.U32 R25, R25, 0x5 ;  /* 0x000000051919781a */ /* 0x000fc80000000000 */
[----:B------:R-:W-:Y:S01]  /*0310*/  LOP3.LUT R2, R25, R2, RZ, 0xfc, !PT ;  /* 0x0000000219027212 */ /* 0x000fe200078efcff */
[----:B------:R1:W3:Y:S01]  /*0320*/  @P2 LDG.E.EL.128 R4, desc[UR6][R28.64] ;  /* 0x000000061c042981 */ /* 0x0002e2000c2e1d00 */
[----:B------:R-:W-:Y:S01]  /*0330*/  CS2R R24, SRZ ;  /* 0x0000000000187805 */ /* 0x000fe2000001ff00 */
[----:B-1----:R-:W-:Y:S01]  /*0340*/  IMAD.WIDE R28, R3, 0x4, R26 ;  /* 0x00000004031c7825 */ /* 0x002fe200078e021a */
[----:B------:R-:W-:-:S06]  /*0350*/  CS2R R26, SRZ ;  /* 0x00000000001a7805 */ /* 0x000fcc000001ff00 */
[----:B------:R-:W3:Y:S01]  /*0360*/  @!P0 LDG.E.EL.128 R24, desc[UR6][R28.64] ;  /* 0x000000061c188981 */ /* 0x000ee2000c2e1d00 */
[C---:B--2---:R-:W-:Y:S01]  /*0370*/  FADD R9, -R21.reuse, R9 ;  /* 0x0000000915097221 */ /* 0x044fe20000000100 */
[C---:B----4-:R-:W-:Y:S01]  /*0380*/  FADD R17, -R21.reuse, R17 ;  /* 0x0000001115117221 */ /* 0x050fe20000000100 */
[C---:B-----5:R-:W-:Y:S01]  /*0390*/  FADD R13, -R21.reuse, R13 ;  /* 0x0000000d150d7221 */ /* 0x060fe20000000100 */
[----:B---3--:R-:W-:Y:S01]  /*03a0*/  FADD R5, -R21, R5 ;  /* 0x0000000515057221 */ /* 0x008fe20000000100 */
[C---:B------:R-:W-:Y:S01]  /*03b0*/  FADD R8, -R20.reuse, R8 ;  /* 0x0000000814087221 */ /* 0x040fe20000000100 */
[C---:B------:R-:W-:Y:S01]  /*03c0*/  FADD R16, -R20.reuse, R16 ;  /* 0x0000001014107221 */ /* 0x040fe20000000100 */
[----:B------:R-:W-:Y:S01]  /*03d0*/  FADD R12, -R20, R12 ;  /* 0x0000000c140c7221 */ /* 0x000fe20000000100 */
[----:B------:R-:W-:Y:S01]  /*03e0*/  FADD R24, R24, 9.9999997473787516356e-06 ;  /* 0x3727c5ac18187421 */ /* 0x000fe20000000000 */
[----:B------:R-:W-:-:S03]  /*03f0*/  FADD R25, R25, 9.9999997473787516356e-06 ;  /* 0x3727c5ac19197421 */ /* 0x000fc60000000000 */
[----:B------:R-:W1:Y:S01]  /*0400*/  MUFU.SQRT R21, R24 ;  /* 0x0000001800157308 */ /* 0x000e620000002000 */
[----:B------:R-:W-:-:S07]  /*0410*/  FADD R27, R27, 9.9999997473787516356e-06 ;  /* 0x3727c5ac1b1b7421 */ /* 0x000fce0000000000 */
[----:B------:R-:W2:Y:S08]  /*0420*/  MUFU.SQRT R25, R25 ;  /* 0x0000001900197308 */ /* 0x000eb00000002000 */
[----:B------:R-:W3:Y:S01]  /*0430*/  MUFU.SQRT R27, R27 ;  /* 0x0000001b001b7308 */ /* 0x000ee20000002000 */
[C---:B-1----:R-:W-:Y:S01]  /*0440*/  FSETP.GT.AND P6, PT, R21.reuse, 8.50705917302346158658e+37, PT ;  /* 0x7e8000001500780b */ /* 0x042fe20003fc4000 */
[----:B------:R-:W-:Y:S01]  /*0450*/  FADD R20, -R20, R4 ;  /* 0x0000000414147221 */ /* 0x000fe20000000100 */
[----:B------:R-:W-:Y:S01]  /*0460*/  FADD R4, R26, 9.9999997473787516356e-06 ;  /* 0x3727c5ac1a047421 */ /* 0x000fe20000000000 */
[----:B------:R-:W-:-:S02]  /*0470*/  FSETP.GEU.AND P1, PT, R21, 1.175494350822287508e-38, PT ;  /* 0x008000001500780b */ /* 0x000fc40003f2e000 */
[----:B--2---:R-:W-:-:S03]  /*0480*/  FSETP.GT.AND P2, PT, R25, 8.50705917302346158658e+37, PT ;  /* 0x7e8000001900780b */ /* 0x004fc60003f44000 */
[----:B------:R-:W1:Y:S01]  /*0490*/  MUFU.SQRT R4, R4 ;  /* 0x0000000400047308 */ /* 0x000e620000002000 */
[----:B------:R-:W-:Y:S02]  /*04a0*/  FSETP.GEU.AND P3, PT, R25, 1.175494350822287508e-38, PT ;  /* 0x008000001900780b */ /* 0x000fe40003f6e000 */
[----:B---3--:R-:W-:Y:S02]  /*04b0*/  FSETP.GT.AND P4, PT, R27, 8.50705917302346158658e+37, PT ;  /* 0x7e8000001b00780b */ /* 0x008fe40003f84000 */
[----:B------:R-:W-:Y:S01]  /*04c0*/  @P6 FMUL R21, R21, 0.25 ;  /* 0x3e80000015156820 */ /* 0x000fe20000400000 */
[----:B------:R-:W-:Y:S01]  /*04d0*/  FSETP.GEU.AND P5, PT, R27, 1.175494350822287508e-38, PT ;  /* 0x008000001b00780b */ /* 0x000fe20003fae000 */
[----:B------:R-:W-:Y:S02]  /*04e0*/  IMAD.MOV.U32 R24, RZ, RZ, 0x3e800000 ;  /* 0x3e800000ff187424 */ /* 0x000fe400078e00ff */
[----:B------:R-:W-:Y:S01]  /*04f0*/  @!P1 FMUL R21, R21, 16777216 ;  /* 0x4b80000015159820 */ /* 0x000fe20000400000 */
[----:B------:R-:W-:-:S02]  /*0500*/  @P2 FMUL R25, R25, 0.25 ;  /* 0x3e80000019192820 */ /* 0x000fc40000400000 */
[----:B------:R-:W-:Y:S01]  /*0510*/  FSEL R26, R24, 1, P6 ;  /* 0x3f800000181a7808 */ /* 0x000fe20003000000 */
[----:B------:R-:W2:Y:S01]  /*0520*/  MUFU.RCP R28, R21 ;  /* 0x00000015001c7308 */ /* 0x000ea20000001000 */
[----:B-1----:R-:W-:Y:S02]  /*0530*/  FSETP.GT.AND P6, PT, R4, 8.50705917302346158658e+37, PT ;  /* 0x7e8000000400780b */ /* 0x002fe40003fc4000 */
[----:B------:R-:W-:Y:S01]  /*0540*/  @P4 FMUL R27, R27, 0.25 ;  /* 0x3e8000001b1b4820 */ /* 0x000fe20000400000 */
[----:B------:R-:W-:Y:S01]  /*0550*/  @!P3 FMUL R25, R25, 16777216 ;  /* 0x4b8000001919b820 */ /* 0x000fe20000400000 */
[----:B------:R-:W-:Y:S02]  /*0560*/  @!P1 FMUL R26, R26, 16777216 ;  /* 0x4b8000001a1a9820 */ /* 0x000fe40000400000 */
[----:B------:R-:W-:Y:S01]  /*0570*/  @!P5 FMUL R27, R27, 16777216 ;  /* 0x4b8000001b1bd820 */ /* 0x000fe20000400000 */
[----:B------:R-:W-:Y:S02]  /*0580*/  FSETP.GEU.AND P1, PT, R4, 1.175494350822287508e-38, PT ;  /* 0x008000000400780b */ /* 0x000fe40003f2e000 */
[----:B------:R-:W1:Y:S01]  /*0590*/  MUFU.RCP R25, R25 ;  /* 0x0000001900197308 */ /* 0x000e620000001000 */
[C---:B------:R-:W-:Y:S01]  /*05a0*/  FADD R10, -R22.reuse, R10 ;  /* 0x0000000a160a7221 */ /* 0x040fe20000000100 */
[C---:B------:R-:W-:Y:S01]  /*05b0*/  FADD R18, -R22.reuse, R18 ;  /* 0x0000001216127221 */ /* 0x040fe20000000100 */
[C---:B------:R-:W-:Y:S01]  /*05c0*/  FADD R14, -R22.reuse, R14 ;  /* 0x0000000e160e7221 */ /* 0x040fe20000000100 */
[----:B------:R-:W-:Y:S01]  /*05d0*/  FADD R6, -R22, R6 ;  /* 0x0000000616067221 */ /* 0x000fe20000000100 */
[----:B------:R-:W-:-:S03]  /*05e0*/  FADD R22, -R23, R19 ;  /* 0x0000001317167221 */ /* 0x000fc60000000100 */
[----:B------:R-:W3:Y:S01]  /*05f0*/  MUFU.RCP R27, R27 ;  /* 0x0000001b001b7308 */ /* 0x000ee20000001000 */
[----:B--2---:R-:W-:Y:S01]  /*0600*/  FMUL R19, R28, R26 ;  /* 0x0000001a1c137220 */ /* 0x004fe20000400000 */
[----:B------:R-:W-:Y:S01]  /*0610*/  @P6 FMUL R4, R4, 0.25 ;  /* 0x3e80000004046820 */ /* 0x000fe20000400000 */
[C---:B------:R-:W-:Y:S02]  /*0620*/  FSEL R26, R24.reuse, 1, P2 ;  /* 0x3f800000181a7808 */ /* 0x040fe40001000000 */
[----:B------:R-:W-:Y:S01]  /*0630*/  FSEL R28, R24, 1, P4 ;  /* 0x3f800000181c7808 */ /* 0x000fe20002000000 */
[----:B------:R-:W-:Y:S01]  /*0640*/  @!P1 FMUL R4, R4, 16777216 ;  /* 0x4b80000004049820 */ /* 0x000fe20000400000 */
[C---:B------:R-:W-:Y:S01]  /*0650*/  FADD R21, -R23.reuse, R15 ;  /* 0x0000000f17157221 */ /* 0x040fe20000000100 */
[----:B------:R-:W-:Y:S02]  /*0660*/  @!P3 FMUL R26, R26, 16777216 ;  /* 0x4b8000001a1ab820 */ /* 0x000fe40000400000 */
[----:B------:R-:W-:Y:S01]  /*0670*/  @!P5 FMUL R28, R28, 16777216 ;  /* 0x4b8000001c1cd820 */ /* 0x000fe20000400000 */
[----:B------:R-:W-:-:S02]  /*0680*/  FADD R15, -R23, R7 ;  /* 0x00000007170f7221 */ /* 0x000fc40000000100 */
[----:B------:R1:W2:Y:S02]  /*0690*/  MUFU.RCP R7, R4 ;  /* 0x0000000400077308 */ /* 0x0002a40000001000 */
[----:B-1----:R-:W-:Y:S01]  /*06a0*/  FMUL R4, R25, R26 ;  /* 0x0000001a19047220 */ /* 0x002fe20000400000 */
[----:B---3--:R-:W-:Y:S02]  /*06b0*/  FMUL R26, R27, R28 ;  /* 0x0000001c1b1a7220 */ /* 0x008fe40000400000 */
[----:B------:R-:W1:Y:S01]  /*06c0*/  LDC.64 R28, c[0x0][0x228] ;  /* 0x00008a00ff1c7b82 */ /* 0x000e620000000a00 */
[----:B------:R-:W-:Y:S01]  /*06d0*/  FSEL R24, R24, 1, P6 ;  /* 0x3f80000018187808 */ /* 0x000fe20003000000 */
[----:B------:R-:W-:-:S04]  /*06e0*/  FADD R11, -R23, R11 ;  /* 0x0000000b170b7221 */ /* 0x000fc80000000100 */
[----:B------:R-:W-:Y:S01]  /*06f0*/  @!P1 FMUL R24, R24, 16777216 ;  /* 0x4b80000018189820 */ /* 0x000fe20000400000 */
[----:B------:R-:W-:-:S03]  /*0700*/  FMUL R15, R26, R15 ;  /* 0x0000000f1a0f7220 */ /* 0x000fc60000400000 */
[----:B--2---:R-:W-:Y:S01]  /*0710*/  FMUL R7, R7, R24 ;  /* 0x0000001807077220 */ /* 0x004fe20000400000 */
[C---:B------:R-:W-:Y:S01]  /*0720*/  FMUL R21, R26.reuse, R21 ;  /* 0x000000151a157220 */ /* 0x040fe20000400000 */
[C---:B------:R-:W-:Y:S01]  /*0730*/  FMUL R22, R26.reuse, R22 ;  /* 0x000000161a167220 */ /* 0x040fe20000400000 */
[----:B------:R-:W-:Y:S01]  /*0740*/  FMUL R11, R26, R11 ;  /* 0x0000000b1a0b7220 */ /* 0x000fe20000400000 */
[C---:B------:R-:W-:Y:S01]  /*0750*/  FMUL R23, R7.reuse, R6 ;  /* 0x0000000607177220 */ /* 0x040fe20000400000 */
[C---:B------:R-:W-:Y:S01]  /*0760*/  FMUL R14, R7.reuse, R14 ;  /* 0x0000000e070e7220 */ /* 0x040fe20000400000 */
[C---:B------:R-:W-:Y:S01]  /*0770*/  FMUL R24, R7.reuse, R18 ;  /* 0x0000001207187220 */ /* 0x040fe20000400000 */
[----:B------:R-:W-:Y:S01]  /*0780*/  FMUL R10, R7, R10 ;  /* 0x0000000a070a7220 */ /* 0x000fe20000400000 */
[C---:B------:R-:W-:Y:S01]  /*0790*/  FMUL R25, R4.reuse, R5 ;  /* 0x0000000504197220 */ /* 0x040fe20000400000 */
[C---:B------:R-:W-:Y:S01]  /*07a0*/  FMUL R13, R4.reuse, R13 ;  /* 0x0000000d040d7220 */ /* 0x040fe20000400000 */
[C---:B------:R-:W-:Y:S01]  /*07b0*/  FMUL R26, R4.reuse, R17 ;  /* 0x00000011041a7220 */ /* 0x040fe20000400000 */
[----:B------:R-:W-:Y:S01]  /*07c0*/  FMUL R9, R4, R9 ;  /* 0x0000000904097220 */ /* 0x000fe20000400000 */
[----:B------:R-:W-:-:S02]  /*07d0*/  CS2R R4, SRZ ;  /* 0x0000000000047805 */ /* 0x000fc4000001ff00 */
[----:B------:R-:W-:Y:S01]  /*07e0*/  CS2R R6, SRZ ;  /* 0x0000000000067805 */ /* 0x000fe2000001ff00 */
[----:B-1----:R-:W-:-:S05]  /*07f0*/  IMAD.WIDE R28, R3, 0x4, R28 ;  /* 0x00000004031c7825 */ /* 0x002fca00078e021c */
[----:B------:R1:W2:Y:S02]  /*0800*/  @!P0 LDG.E.EL.128 R4, desc[UR6][R28.64] ;  /* 0x000000061c048981 */ /* 0x0002a4000c2e1d00 */
[----:B-1----:R-:W1:Y:S01]  /*0810*/  LDC.64 R28, c[0x0][0x230] ;  /* 0x00008c00ff1c7b82 */ /* 0x002e620000000a00 */
[C---:B------:R-:W-:Y:S01]  /*0820*/  FMUL R20, R19.reuse, R20 ;  /* 0x0000001413147220 */ /* 0x040fe20000400000 */
[C---:B------:R-:W-:Y:S01]  /*0830*/  FMUL R12, R19.reuse, R12 ;  /* 0x0000000c130c7220 */ /* 0x040fe20000400000 */
[C---:B------:R-:W-:Y:S01]  /*0840*/  FMUL R27, R19.reuse, R16 ;  /* 0x00000010131b7220 */ /* 0x040fe20000400000 */
[----:B------:R-:W-:Y:S01]  /*0850*/  FMUL R8, R19, R8 ;  /* 0x0000000813087220 */ /* 0x000fe20000400000 */
[----:B------:R-:W-:Y:S02]  /*0860*/  CS2R R16, SRZ ;  /* 0x0000000000107805 */ /* 0x000fe4000001ff00 */
[----:B------:R-:W-:Y:S01]  /*0870*/  CS2R R18, SRZ ;  /* 0x0000000000127805 */ /* 0x000fe2000001ff00 */
[----:B-1----:R-:W-:-:S05]  /*0880*/  IMAD.WIDE R28, R3, 0x4, R28 ;  /* 0x00000004031c7825 */ /* 0x002fca00078e021c */
[----:B------:R-:W2:Y:S01]  /*0890*/  @!P0 LDG.E.EL.128 R16, desc[UR6][R28.64] ;  /* 0x000000061c108981 */ /* 0x000ea2000c2e1d00 */
[----:B------:R-:W1:Y:S01]  /*08a0*/  S2R R3, SR_TID.X ;  /* 0x0000000000037919 */ /* 0x000e620000002100 */
[----:B------:R-:W3:Y:S01]  /*08b0*/  S2UR UR5, SR_CgaCtaId ;  /* 0x00000000000579c3 */ /* 0x000ee20000008800 */
[----:B------:R-:W-:Y:S02]  /*08c0*/  UMOV UR4, 0x400 ;  /* 0x0000040000047882 */ /* 0x000fe40000000000 */
[----:B---3--:R-:W-:Y:S01]  /*08d0*/  UPRMT UR4, UR5, 0x654, UR4 ;  /* 0x0000065405047896 */ /* 0x008fe20008000004 */
[----:B--2---:R-:W-:Y:S01]  /*08e0*/  FFMA R8, R8, R4, R16 ;  /* 0x0000000408087223 */ /* 0x004fe20000000010 */
[----:B------:R-:W-:Y:S01]  /*08f0*/  FFMA R10, R10, R6, R18 ;  /* 0x000000060a0a7223 */ /* 0x000fe20000000012 */
[----:B------:R-:W-:-:S03]  /*0900*/  FFMA R26, R26, R5, R17 ;  /* 0x000000051a1a7223 */ /* 0x000fc60000000011 */
[----:B------:R-:W-:Y:S02]  /*0910*/  FSETP.GT.AND P3, PT, R8, RZ, PT ;  /* 0x000000ff0800720b */ /* 0x000fe40003f64000 */
[----:B------:R-:W-:Y:S02]  /*0920*/  FSETP.GT.AND P1, PT, R10, RZ, PT ;  /* 0x000000ff0a00720b */ /* 0x000fe40003f24000 */
[----:B------:R-:W-:Y:S01]  /*0930*/  FSETP.GT.AND P0, PT, R26, RZ, PT ;  /* 0x000000ff1a00720b */ /* 0x000fe20003f04000 */
[----:B------:R-:W-:Y:S01]  /*0940*/  FFMA R9, R9, R5, R17 ;  /* 0x0000000509097223 */ /* 0x000fe20000000011 */
[----:B------:R-:W-:Y:S01]  /*0950*/  FFMA R27, R27, R4, R16 ;  /* 0x000000041b1b7223 */ /* 0x000fe20000000010 */
[----:B------:R-:W-:Y:S01]  /*0960*/  FFMA R24, R24, R6, R18 ;  /* 0x0000000618187223 */ /* 0x000fe20000000012 */
[----:B------:R-:W-:Y:S01]  /*0970*/  FFMA R22, R22, R7, R19 ;  /* 0x0000000716167223 */ /* 0x000fe20000000013 */
[----:B------:R-:W-:Y:S01]  /*0980*/  FFMA R13, R13, R5, R17 ;  /* 0x000000050d0d7223 */ /* 0x000fe20000000011 */
[----:B------:R-:W-:Y:S01]  /*0990*/  FFMA R12, R12, R4, R16 ;  /* 0x000000040c0c7223 */ /* 0x000fe20000000010 */
[-CC-:B------:R-:W-:Y:S01]  /*09a0*/  FFMA R14, R14, R6.reuse, R18.reuse ;  /* 0x000000060e0e7223 */ /* 0x180fe20000000012 */
[----:B------:R-:W-:Y:S01]  /*09b0*/  FSETP.GT.AND P2, PT, R9, RZ, PT ;  /* 0x000000ff0900720b */ /* 0x000fe20003f44000 */
[----:B------:R-:W-:Y:S01]  /*09c0*/  FFMA R18, R23, R6, R18 ;  /* 0x0000000617127223 */ /* 0x000fe20000000012 */
[----:B------:R-:W-:Y:S01]  /*09d0*/  FSETP.GT.AND P5, PT, R27, RZ, PT ;  /* 0x000000ff1b00720b */ /* 0x000fe20003fa4000 */
[----:B------:R-:W-:Y:S01]  /*09e0*/  FFMA R11, R11, R7, R19 ;  /* 0x000000070b0b7223 */ /* 0x000fe20000000013 */
[----:B-1----:R-:W-:Y:S01]  /*09f0*/  SHF.R.U32.HI R23, RZ, 0x5, R3 ;  /* 0x00000005ff177819 */ /* 0x002fe20000011603 */
[----:B------:R-:W-:Y:S01]  /*0a00*/  @!P3 FMUL R8, R8, 0.10000000149011611938 ;  /* 0x3dcccccd0808b820 */ /* 0x000fe20000400000 */
[----:B------:R-:W-:Y:S01]  /*0a10*/  SHF.L.U32 R6, R3, 0x7, RZ ;  /* 0x0000000703067819 */ /* 0x000fe200000006ff */
[----:B------:R-:W-:Y:S01]  /*0a20*/  @!P1 FMUL R10, R10, 0.10000000149011611938 ;  /* 0x3dcccccd0a0a9820 */ /* 0x000fe20000400000 */
[----:B------:R-:W-:Y:S01]  /*0a30*/  FSETP.GT.AND P4, PT, R24, RZ, PT ;  /* 0x000000ff1800720b */ /* 0x000fe20003f84000 */
[----:B------:R-:W-:Y:S01]  /*0a40*/  @!P0 FMUL R26, R26, 0.10000000149011611938 ;  /* 0x3dcccccd1a1a8820 */ /* 0x000fe20000400000 */
[----:B------:R-:W-:-:S02]  /*0a50*/  FSETP.GT.AND P3, PT, R22, RZ, PT ;  /* 0x000000ff1600720b */ /* 0x000fc40003f64000 */
[----:B------:R-:W-:Y:S02]  /*0a60*/  FSETP.GT.AND P1, PT, R13, RZ, PT ;  /* 0x000000ff0d00720b */ /* 0x000fe40003f24000 */
[----:B------:R-:W-:Y:S02]  /*0a70*/  FSETP.GT.AND P0, PT, R12, RZ, PT ;  /* 0x000000ff0c00720b */ /* 0x000fe40003f04000 */
[----:B------:R-:W-:Y:S02]  /*0a80*/  SGXT.U32 R23, R23, 0x3 ;  /* 0x000000031717781a */ /* 0x000fe40000000000 */
[----:B------:R-:W-:Y:S01]  /*0a90*/  LOP3.LUT R6, R6, 0xf80, RZ, 0xc0, !PT ;  /* 0x00000f8006067812 */ /* 0x000fe200078ec0ff */
[----:B------:R-:W-:Y:S01]  /*0aa0*/  FFMA R5, R25, R5, R17 ;  /* 0x0000000519057223 */ /* 0x000fe20000000011 */
[----:B------:R-:W-:Y:S01]  /*0ab0*/  FSETP.GT.AND P6, PT, R11, RZ, PT ;  /* 0x000000ff0b00720b */ /* 0x000fe20003fc4000 */
[----:B------:R-:W-:Y:S01]  /*0ac0*/  FFMA R4, R20, R4, R16 ;  /* 0x0000000414047223 */ /* 0x000fe20000000010 */
[-CC-:B------:R-:W-:Y:S01]  /*0ad0*/  FFMA R21, R21, R7.reuse, R19.reuse ;  /* 0x0000000715157223 */ /* 0x180fe20000000013 */
[----:B------:R-:W-:Y:S01]  /*0ae0*/  FFMA R17, R15, R7, R19 ;  /* 0x000000070f117223 */ /* 0x000fe20000000013 */
[----:B------:R-:W-:-:S02]  /*0af0*/  LOP3.LUT R7, R6, R23, RZ, 0xfc, !PT ;  /* 0x0000001706077212 */ /* 0x000fc400078efcff */
[C---:B------:R-:W-:Y:S02]  /*0b00*/  LEA.HI R16, R6.reuse, UR4, RZ, 0x1f ;  /* 0x0000000406107c11 */ /* 0x040fe4000f8ff8ff */
[C---:B------:R-:W-:Y:S02]  /*0b10*/  LOP3.LUT R15, R6.reuse, 0x20, RZ, 0xfc, !PT ;  /* 0x00000020060f7812 */ /* 0x040fe400078efcff */
[C---:B------:R-:W-:Y:S01]  /*0b20*/  LOP3.LUT R19, R6.reuse, 0x40, RZ, 0xfc, !PT ;  /* 0x0000004006137812 */ /* 0x040fe200078efcff */
[----:B------:R-:W-:Y:S01]  /*0b30*/  @!P2 FMUL R9, R9, 0.10000000149011611938 ;  /* 0x3dcccccd0909a820 */ /* 0x000fe20000400000 */
[----:B------:R-:W-:Y:S01]  /*0b40*/  LOP3.LUT R23, R6, 0x60, RZ, 0xfc, !PT ;  /* 0x0000006006177812 */ /* 0x000fe200078efcff */
[----:B------:R-:W-:Y:S01]  /*0b50*/  @!P5 FMUL R27, R27, 0.10000000149011611938 ;  /* 0x3dcccccd1b1bd820 */ /* 0x000fe20000400000 */
[----:B------:R-:W-:Y:S01]  /*0b60*/  LEA.HI R6, R15, UR4, RZ, 0x1f ;  /* 0x000000040f067c11 */ /* 0x000fe2000f8ff8ff */
[----:B------:R-:W-:Y:S01]  /*0b70*/  IMAD R15, R7, 0x4, R16 ;  /* 0x00000004070f7824 */ /* 0x000fe200078e0210 */
[----:B------:R-:W-:Y:S01]  /*0b80*/  LEA.HI R20, R19, UR4, RZ, 0x1f ;  /* 0x0000000413147c11 */ /* 0x000fe2000f8ff8ff */
[----:B------:R-:W-:Y:S01]  /*0b90*/  @!P4 FMUL R24, R24, 0.10000000149011611938 ;  /* 0x3dcccccd1818c820 */ /* 0x000fe20000400000 */
[----:B------:R-:W-:Y:S01]  /*0ba0*/  FSETP.GT.AND P2, PT, R14, RZ, PT ;  /* 0x000000ff0e00720b */ /* 0x000fe20003f44000 */
[----:B------:R-:W-:Y:S01]  /*0bb0*/  @!P3 FMUL R22, R22, 0.10000000149011611938 ;  /* 0x3dcccccd1616b820 */ /* 0x000fe20000400000 */
[----:B------:R-:W-:Y:S01]  /*0bc0*/  FSETP.GT.AND P5, PT, R21, RZ, PT ;  /* 0x000000ff1500720b */ /* 0x000fe20003fa4000 */
[----:B------:R-:W-:Y:S01]  /*0bd0*/  @!P1 FMUL R13, R13, 0.10000000149011611938 ;  /* 0x3dcccccd0d0d9820 */ /* 0x000fe20000400000 */
[----:B------:R-:W-:-:S02]  /*0be0*/  LEA.HI R16, R23, UR4, RZ, 0x1f ;  /* 0x0000000417107c11 */ /* 0x000fc4000f8ff8ff */
[----:B------:R-:W-:Y:S01]  /*0bf0*/  FSETP.GT.AND P4, PT, R4, RZ, PT ;  /* 0x000000ff0400720b */ /* 0x000fe20003f84000 */
[----:B------:R-:W-:Y:S01]  /*0c00*/  @!P0 FMUL R12, R12, 0.10000000149011611938 ;  /* 0x3dcccccd0c0c8820 */ /* 0x000fe20000400000 */
[----:B------:R-:W-:Y:S01]  /*0c10*/  FSETP.GT.AND P3, PT, R5, RZ, PT ;  /* 0x000000ff0500720b */ /* 0x000fe20003f64000 */
[C---:B------:R-:W-:Y:S01]  /*0c20*/  IMAD R19, R7.reuse, 0x4, R20 ;  /* 0x0000000407137824 */ /* 0x040fe200078e0214 */
[----:B------:R-:W-:Y:S02]  /*0c30*/  LEA R6, R7, R6, 0x2 ;  /* 0x0000000607067211 */ /* 0x000fe400078e10ff */
[----:B------:R-:W-:Y:S01]  /*0c40*/  FSETP.GT.AND P1, PT, R18, RZ, PT ;  /* 0x000000ff1200720b */ /* 0x000fe20003f24000 */
[----:B------:R-:W-:Y:S01]  /*0c50*/  @!P6 FMUL R11, R11, 0.10000000149011611938 ;  /* 0x3dcccccd0b0be820 */ /* 0x000fe20000400000 */
[----:B------:R-:W-:Y:S02]  /*0c60*/  FSETP.GT.AND P0, PT, R17, RZ, PT ;  /* 0x000000ff1100720b */ /* 0x000fe40003f04000 */
[----:B------:R-:W-:Y:S01]  /*0c70*/  LEA R20, R7, R16, 0x2 ;  /* 0x0000001007147211 */ /* 0x000fe200078e10ff */
[----:B------:R1:W-:Y:S04]  /*0c80*/  STS [R15], R8 ;  /* 0x000000080f007388 */ /* 0x0003e80000000800 */
[----:B------:R-:W-:Y:S01]  /*0c90*/  STS [R6+0x80], R9 ;  /* 0x0000800906007388 */ /* 0x000fe20000000800 */
[----:B------:R-:W-:-:S03]  /*0ca0*/  @!P2 FMUL R14, R14, 0.10000000149011611938 ;  /* 0x3dcccccd0e0ea820 */ /* 0x000fc60000400000 */
[----:B------:R-:W-:Y:S01]  /*0cb0*/  STS [R19+0x100], R10 ;  /* 0x0001000a13007388 */ /* 0x000fe20000000800 */
[----:B------:R-:W-:-:S03]  /*0cc0*/  @!P5 FMUL R21, R21, 0.10000000149011611938 ;  /* 0x3dcccccd1515d820 */ /* 0x000fc60000400000 */
[----:B------:R-:W-:Y:S01]  /*0cd0*/  STS [R20+0x180], R11 ;  /* 0x0001800b14007388 */ /* 0x000fe20000000800 */
[----:B------:R-:W-:-:S03]  /*0ce0*/  @!P4 FMUL R4, R4, 0.10000000149011611938 ;  /* 0x3dcccccd0404c820 */ /* 0x000fc60000400000 */
[----:B------:R-:W-:Y:S01]  /*0cf0*/  STS [R15+0x20], R27 ;  /* 0x0000201b0f007388 */ /* 0x000fe20000000800 */
[----:B------:R-:W-:-:S03]  /*0d00*/  @!P3 FMUL R5, R5, 0.10000000149011611938 ;  /* 0x3dcccccd0505b820 */ /* 0x000fc60000400000 */
[----:B------:R-:W-:Y:S01]  /*0d10*/  STS [R6+0xa0], R26 ;  /* 0x0000a01a06007388 */ /* 0x000fe20000000800 */
[----:B------:R-:W-:-:S03]  /*0d20*/  IMAD.SHL.U32 R16, R3, 0x4, RZ ;  /* 0x0000000403107824 */ /* 0x000fc600078e00ff */
[----:B------:R-:W-:Y:S01]  /*0d30*/  STS [R19+0x120], R24 ;  /* 0x0001201813007388 */ /* 0x000fe20000000800 */
[----:B------:R-:W-:-:S03]  /*0d40*/  @!P1 FMUL R18, R18, 0.10000000149011611938 ;  /* 0x3dcccccd12129820 */ /* 0x000fc60000400000 */
[----:B------:R-:W-:Y:S01]  /*0d50*/  STS [R20+0x1a0], R22 ;  /* 0x0001a01614007388 */ /* 0x000fe20000000800 */
[----:B------:R-:W-:-:S03]  /*0d60*/  @!P0 FMUL R17, R17, 0.10000000149011611938 ;  /* 0x3dcccccd11118820 */ /* 0x000fc60000400000 */
[----:B------:R-:W-:Y:S04]  /*0d70*/  STS [R15+0x40], R12 ;  /* 0x0000400c0f007388 */ /* 0x000fe80000000800 */
[----:B------:R-:W-:Y:S04]  /*0d80*/  STS [R6+0xc0], R13 ;  /* 0x0000c00d06007388 */ /* 0x000fe80000000800 */
[----:B------:R-:W-:Y:S01]  /*0d90*/  STS [R19+0x140], R14 ;  /* 0x0001400e13007388 */ /* 0x000fe20000000800 */
[----:B------:R-:W-:-:S03]  /*0da0*/  LOP3.LUT R16, R16, 0x3fc, RZ, 0xc0, !PT ;  /* 0x000003fc10107812 */ /* 0x000fc600078ec0ff */
[----:B------:R-:W-:Y:S04]  /*0db0*/  STS [R20+0x1c0], R21 ;  /* 0x0001c01514007388 */ /* 0x000fe80000000800 */
[----:B------:R-:W-:Y:S04]  /*0dc0*/  STS [R15+0x60], R4 ;  /* 0x000060040f007388 */ /* 0x000fe80000000800 */
[----:B------:R-:W-:Y:S04]  /*0dd0*/  STS [R6+0xe0], R5 ;  /* 0x0000e00506007388 */ /* 0x000fe80000000800 */
[----:B------:R2:W-:Y:S01]  /*0de0*/  STS [R19+0x160], R18 ;  /* 0x0001601213007388 */ /* 0x0005e20000000800 */
[----:B------:R-:W-:-:S03]  /*0df0*/  LOP3.LUT R7, R16, 0x400, RZ, 0xfc, !PT ;  /* 0x0000040010077812 */ /* 0x000fc600078efcff */
[----:B------:R3:W-:Y:S01]  /*0e00*/  STS [R20+0x1e0], R17 ;  /* 0x0001e01114007388 */ /* 0x0007e20000000800 */
[----:B-1----:R-:W-:Y:S02]  /*0e10*/  LOP3.LUT R8, R16, 0x800, RZ, 0xfc, !PT ;  /* 0x0000080010087812 */ /* 0x002fe400078efcff */
[----:B------:R-:W-:Y:S02]  /*0e20*/  SHF.L.U32 R3, R3, 0x1, RZ ;  /* 0x0000000103037819 */ /* 0x000fe400000006ff */
[----:B------:R-:W-:Y:S01]  /*0e30*/  SHF.R.U32.HI R7, RZ, 0x1, R7 ;  /* 0x00000001ff077819 */ /* 0x000fe20000011607 */
[----:B--2---:R-:W1:Y:S01]  /*0e40*/  LDC.64 R18, c[0x0][0x238] ;  /* 0x00008e00ff127b82 */ /* 0x004e620000000a00 */
[----:B------:R-:W-:Y:S02]  /*0e50*/  SHF.R.U32.HI R8, RZ, 0x1, R8 ;  /* 0x00000001ff087819 */ /* 0x000fe40000011608 */
[----:B------:R-:W-:Y:S02]  /*0e60*/  LOP3.LUT R3, R3, 0x1f0, RZ, 0xc0, !PT ;  /* 0x000001f003037812 */ /* 0x000fe400078ec0ff */
[----:B------:R-:W-:-:S02]  /*0e70*/  LOP3.LUT R7, R7, 0x3f0, RZ, 0xc0, !PT ;  /* 0x000003f007077812 */ /* 0x000fc400078ec0ff */
[----:B------:R-:W-:Y:S01]  /*0e80*/  LOP3.LUT R8, R8, 0x5f0, RZ, 0xc0, !PT ;  /* 0x000005f008087812 */ /* 0x000fe200078ec0ff */
[----:B------:R-:W-:Y:S01]  /*0e90*/  VIADD R3, R3, UR4 ;  /* 0x0000000403037c36 */ /* 0x000fe20008000000 */
[----:B------:R-:W-:-:S03]  /*0ea0*/  IADD3 R7, R7, UR4, RZ ;  /* 0x0000000407077c10 */ /* 0x000fc6000fffe0ff */
[----:B------:R-:W-:Y:S01]  /*0eb0*/  VIADD R9, R8, UR4 ;  /* 0x0000000408097c36 */ /* 0x000fe20008000000 */
[C---:B------:R-:W-:Y:S01]  /*0ec0*/  LEA R4, R16.reuse, R3, 0x2 ;  /* 0x0000000310047211 */ /* 0x040fe200078e10ff */
[C---:B------:R-:W-:Y:S01]  /*0ed0*/  IMAD R8, R16.reuse, 0x4, R7 ;  /* 0x0000000410087824 */ /* 0x040fe200078e0207 */
[----:B------:R-:W-:Y:S02]  /*0ee0*/  BAR.SYNC.DEFER_BLOCKING 0x0 ;  /* 0x0000000000007b1d */ /* 0x000fe40000010000 */
[----:B------:R-:W-:Y:S02]  /*0ef0*/  LEA R12, R16, R9, 0x2 ;  /* 0x00000009100c7211 */ /* 0x000fe400078e10ff */
[--C-:B------:R-:W-:Y:S02]  /*0f00*/  SHF.R.S32.HI R3, RZ, 0x1f, R0.reuse ;  /* 0x0000001fff037819 */ /* 0x100fe40000011400 */
[----:B------:R-:W-:Y:S02]  /*0f10*/  SHF.R.S32.HI R21, RZ, 0x1f, R0 ;  /* 0x0000001fff157819 */ /* 0x000fe40000011400 */
[----:B------:R-:W-:-:S02]  /*0f20*/  LEA.HI R3, R3, R0, RZ, 0x6 ;  /* 0x0000000003037211 */ /* 0x000fc400078f30ff */
[----:B------:R-:W-:-:S03]  /*0f30*/  LEA.HI R21, R21, R0, RZ, 0x6 ;  /* 0x0000000015157211 */ /* 0x000fc600078f30ff */
[----:B------:R-:W-:Y:S01]  /*0f40*/  IMAD.SHL.U32 R3, R3, 0x80, RZ ;  /* 0x0000008003037824 */ /* 0x000fe200078e00ff */
[----:B------:R-:W2:Y:S04]  /*0f50*/  LDS.128 R4, [R4] ;  /* 0x0000000004047984 */ /* 0x000ea80000000c00 */
[----:B------:R-:W4:Y:S04]  /*0f60*/  LDS.128 R8, [R8+0x1000] ;  /* 0x0010000008087984 */ /* 0x000f280000000c00 */
[----:B------:R-:W5:Y:S01]  /*0f70*/  LDS.128 R12, [R12+0x2000] ;  /* 0x002000000c0c7984 */ /* 0x000f620000000c00 */
[----:B---3--:R-:W-:-:S02]  /*0f80*/  LOP3.LUT R17, R21, 0xffffffc0, RZ, 0xc0, !PT ;  /* 0xffffffc015117812 */ /* 0x008fc400078ec0ff */
[----:B------:R-:W-:Y:S02]  /*0f90*/  LOP3.LUT R3, R3, 0xffffe000, RZ, 0xc0, !PT ;  /* 0xffffe00003037812 */ /* 0x000fe400078ec0ff */
[----:B------:R-:W-:Y:S02]  /*0fa0*/  ISETP.GE.AND P0, PT, R0, 0x100, PT ;  /* 0x000001000000780c */ /* 0x000fe40003f06270 */
[----:B------:R-:W-:Y:S02]  /*0fb0*/  IADD3 R17, R3, R0, -R17 ;  /* 0x0000000003117210 */ /* 0x000fe40007ffe811 */
[----:B------:R-:W-:Y:S02]  /*0fc0*/  LOP3.LUT R0, R16, 0xc00, RZ, 0xfc, !PT ;  /* 0x00000c0010007812 */ /* 0x000fe400078efcff */
[C---:B------:R-:W-:Y:S02]  /*0fd0*/  LOP3.LUT R22, R2.reuse, 0x20, RZ, 0xfc, !PT ;  /* 0x0000002002167812 */ /* 0x040fe400078efcff */
[----:B------:R-:W-:-:S02]  /*0fe0*/  LOP3.LUT R20, R2, 0x40, RZ, 0xfc, !PT ;  /* 0x0000004002147812 */ /* 0x000fc400078efcff */
[----:B------:R-:W-:Y:S02]  /*0ff0*/  SHF.R.U32.HI R3, RZ, 0x1, R0 ;  /* 0x00000001ff037819 */ /* 0x000fe40000011600 */
[C---:B------:R-:W-:Y:S02]  /*1000*/  LOP3.LUT R0, R2.reuse, 0x60, RZ, 0xfc, !PT ;  /* 0x0000006002007812 */ /* 0x040fe400078efcff */
[----:B------:R-:W-:Y:S02]  /*1010*/  ISETP.LT.AND P3, PT, R2, 0x80, !P0 ;  /* 0x000000800200780c */ /* 0x000fe40004761270 */
[----:B------:R-:W-:Y:S02]  /*1020*/  ISETP.LT.AND P2, PT, R22, 0x80, !P0 ;  /* 0x000000801600780c */ /* 0x000fe40004741270 */
[----:B------:R-:W-:Y:S02]  /*1030*/  ISETP.LT.AND P1, PT, R20, 0x80, !P0 ;  /* 0x000000801400780c */ /* 0x000fe40004721270 */
[----:B------:R-:W-:-:S02]  /*1040*/  LOP3.LUT R24, R3, 0x7f0, RZ, 0xc0, !PT ;  /* 0x000007f003187812 */ /* 0x000fc400078ec0ff */
[-C--:B------:R-:W-:Y:S02]  /*1050*/  LEA R3, R2, R17.reuse, 0x6 ;  /* 0x0000001102037211 */ /* 0x080fe400078e30ff */
[----:B------:R-:W-:Y:S01]  /*1060*/  ISETP.LT.AND P0, PT, R0, 0x80, !P0 ;  /* 0x000000800000780c */ /* 0x000fe20004701270 */
[----:B------:R-:W-:Y:S01]  /*1070*/  IMAD R21, R22, 0x40, R17 ;  /* 0x0000004016157824 */ /* 0x000fe200078e0211 */
[----:B------:R-:W-:Y:S01]  /*1080*/  LEA R23, R20, R17, 0x6 ;  /* 0x0000001114177211 */ /* 0x000fe200078e30ff */
[----:B-1----:R-:W-:-:S04]  /*1090*/  IMAD.WIDE R2, R3, 0x4, R18 ;  /* 0x0000000403027825 */ /* 0x002fc800078e0212 */
[--C-:B------:R-:W-:Y:S01]  /*10a0*/  IMAD.WIDE R20, R21, 0x4, R18.reuse ;  /* 0x0000000415147825 */ /* 0x100fe200078e0212 */
[----:B--2---:R1:W-:Y:S03]  /*10b0*/  @P3 STG.E.128 desc[UR6][R2.64], R4 ;  /* 0x0000000402003986 */ /* 0x0043e6000c101d06 */
[----:B------:R-:W-:Y:S01]  /*10c0*/  IMAD.WIDE R22, R23, 0x4, R18 ;  /* 0x0000000417167825 */ /* 0x000fe200078e0212 */
[----:B----4-:R1:W-:Y:S03]  /*10d0*/  @P2 STG.E.128 desc[UR6][R20.64], R8 ;  /* 0x0000000814002986 */ /* 0x0103e6000c101d06 */
[----:B------:R-:W-:Y:S01]  /*10e0*/  VIADD R25, R24, UR4 ;  /* 0x0000000418197c36 */ /* 0x000fe20008000000 */
[----:B-----5:R1:W-:Y:S04]  /*10f0*/  @P1 STG.E.128 desc[UR6][R22.64], R12 ;  /* 0x0000000c16001986 */ /* 0x0203e8000c101d06 */
[----:B------:R-:W-:Y:S01]  /*1100*/  LEA R25, R16, R25, 0x2 ;  /* 0x0000001910197211 */ /* 0x000fe200078e10ff */
[----:B------:R-:W-:Y:S06]  /*1110*/  @!P0 EXIT ;  /* 0x000000000000894d */ /* 0x000fec0003800000 */
[----:B------:R-:W0:Y:S01]  /*1120*/  LDS.128 R24, [R25+0x3000] ;  /* 0x0030000019187984 */ /* 0x000e220000000c00 */
[----:B------:R-:W-:-:S05]  /*1130*/  LEA R17, R0, R17, 0x6 ;  /* 0x0000001100117211 */ /* 0x000fca00078e30ff */
[----:B------:R-:W-:-:S05]  /*1140*/  IMAD.WIDE R18, R17, 0x4, R18 ;  /* 0x0000000411127825 */ /* 0x000fca00078e0212 */
[----:B0-----:R-:W-:Y:S01]  /*1150*/  STG.E.128 desc[UR6][R18.64], R24 ;  /* 0x0000001812007986 */ /* 0x001fe2000c101d06 */
[----:B------:R-:W-:Y:S05]  /*1160*/  EXIT ;  /* 0x000000000000794d */ /* 0x000fea0003800000 */
.L_x_0:
[----:B------:R-:W-:-:S00]  /*1170*/  BRA `(.L_x_0) ;  /* 0xfffffffc00fc7947 */ /* 0x000fc0000383ffff */
[----:B------:R-:W-:-:S00]  /*1180*/  NOP ;  /* 0x0000000000007918 */ /* 0x000fc00000000000 */
[----:B------:R-:W-:-:S00]  /*1190*/  NOP ;  /* 0x0000000000007918 */ /* 0x000fc00000000000 */
[----:B------:R-:W-:-:S00]  /*11a0*/  NOP ;  /* 0x0000000000007918 */ /* 0x000fc00000000000 */
[----:B------:R-:W-:-:S00]  /*11b0*/  NOP ;  /* 0x0000000000007918 */ /* 0x000fc00000000000 */
[----:B------:R-:W-:-:S00]  /*11c0*/  NOP ;  /* 0x0000000000007918 */ /* 0x000fc00000000000 */
[----:B------:R-:W-:-:S00]  /*11d0*/  NOP ;  /* 0x0000000000007918 */ /* 0x000fc00000000000 */
[----:B------:R-:W-:-:S00]  /*11e0*/  NOP ;  /* 0x0000000000007918 */ /* 0x000fc00000000000 */
[----:B------:R-:W-:-:S00]  /*11f0*/  NOP ;  /* 0x0000000000007918 */ /* 0x000fc00000000000 */
.L_x_1:


//--------------------- .nv.global.init           --------------------------
	.section	.nv.global.init,"aw",@progbits
.nv.global.init:
	.type		_$_str,@object
	.size		_$_str,(_$_str_$_2 - _$_str)
_$_str:
        /*0000*/ 	.byte	0x5f, 0x5f, 0x43, 0x55, 0x44, 0x41, 0x5f, 0x46, 0x54, 0x5a, 0x00
	.type		_$_str_$_2,@object
	.size		_$_str_$_2,(.L_1 - _$_str_$_2)
_$_str_$_2:
        /*000b*/ 	.byte	0x5f, 0x5f, 0x43, 0x55, 0x44, 0x41, 0x5f, 0x50, 0x52, 0x45, 0x43, 0x5f, 0x53, 0x51, 0x52, 0x54
        /*001b*/ 	.byte	0x00
.L_1:


//--------------------- .nv.shared.triton_poi_fused__native_batch_norm_legit_no_training_leaky_relu_35 --------------------------
	.section	.nv.shared.triton_poi_fused__native_batch_norm_legit_no_training_leaky_relu_35,"aw",@nobits
	.sectionflags	@""
	.align	16
	.zero		1024


//--------------------- .nv.constant0.triton_poi_fused__native_batch_norm_legit_no_training_leaky_relu_35 --------------------------
	.section	.nv.constant0.triton_poi_fused__native_batch_norm_legit_no_training_leaky_relu_35,"a",@progbits
	.sectionflags	@""
	.align	4
.nv.constant0.triton_poi_fused__native_batch_norm_legit_no_training_leaky_relu_35:
	.zero		584
